	.headerflags	@"EF_CUDA_TEXMODE_UNIFIED EF_CUDA_64BIT_ADDRESS EF_CUDA_ACCELERATORS EF_CUDA_SM90 EF_CUDA_VIRTUAL_SM(EF_CUDA_SM90)"
	.elftype	@"ET_EXEC"


//--------------------- .nv.info                  --------------------------
	.section	.nv.info,"",@"SHT_CUDA_INFO"
	.align	4


	//----- nvinfo : EIATTR_REGCOUNT
	.align		4
        /*0000*/ 	.byte	0x04, 0x2f
        /*0002*/ 	.short	(.L_3 - .L_2)
	.align		4
.L_2:
        /*0004*/ 	.word	index@(triton_poi_fused__native_batch_norm_legit_no_training_convolution_relu_8)
        /*0008*/ 	.word	0x00000016


	//----- nvinfo : EIATTR_MIN_STACK_SIZE
	.align		4
.L_3:
        /*000c*/ 	.byte	0x04, 0x12
        /*000e*/ 	.short	(.L_5 - .L_4)
	.align		4
.L_4:
        /*0010*/ 	.word	index@(triton_poi_fused__native_batch_norm_legit_no_training_convolution_relu_8)
        /*0014*/ 	.word	0x00000000


	//----- nvinfo : EIATTR_FRAME_SIZE
	.align		4
.L_5:
        /*0018*/ 	.byte	0x04, 0x11
        /*001a*/ 	.short	(.L_7 - .L_6)
	.align		4
.L_6:
        /*001c*/ 	.word	index@(triton_poi_fused__native_batch_norm_legit_no_training_convolution_relu_8)
        /*0020*/ 	.word	0x00000000


	//----- nvinfo : EIATTR_MIN_STACK_SIZE
	.align		4
.L_7:
        /*0024*/ 	.byte	0x04, 0x12
        /*0026*/ 	.short	(.L_9 - .L_8)
	.align		4
.L_8:
        /*0028*/ 	.word	index@(triton_poi_fused__native_batch_norm_legit_no_training_convolution_relu_8)
        /*002c*/ 	.word	0x00000000
.L_9:


//--------------------- .nv.info.triton_poi_fused__native_batch_norm_legit_no_training_convolution_relu_8 --------------------------
	.section	.nv.info.triton_poi_fused__native_batch_norm_legit_no_training_convolution_relu_8,"",@"SHT_CUDA_INFO"
	.sectionflags	@""
	.align	4


	//----- nvinfo : EIATTR_CUDA_API_VERSION
	.align		4
        /*0000*/ 	.byte	0x04, 0x37
        /*0002*/ 	.short	(.L_11 - .L_10)
.L_10:
        /*0004*/ 	.word	0x0000007c


	//----- nvinfo : EIATTR_KPARAM_INFO
	.align		4
.L_11:
        /*0008*/ 	.byte	0x04, 0x17
        /*000a*/ 	.short	(.L_13 - .L_12)
.L_12:
        /*000c*/ 	.word	0x00000000
        /*0010*/ 	.short	0x0007
        /*0012*/ 	.short	0x0038
        /*0014*/ 	.byte	0x00, 0xf0, 0x11, 0x00


	//----- nvinfo : EIATTR_KPARAM_INFO
	.align		4
.L_13:
        /*0018*/ 	.byte	0x04, 0x17
        /*001a*/ 	.short	(.L_15 - .L_14)
.L_14:
        /*001c*/ 	.word	0x00000000
        /*0020*/ 	.short	0x0006
        /*0022*/ 	.short	0x0030
        /*0024*/ 	.byte	0x00, 0xf4, 0x21, 0x00


	//----- nvinfo : EIATTR_KPARAM_INFO
	.align		4
.L_15:
        /*0028*/ 	.byte	0x04, 0x17
        /*002a*/ 	.short	(.L_17 - .L_16)
.L_16:
        /*002c*/ 	.word	0x00000000
        /*0030*/ 	.short	0x0005
        /*0032*/ 	.short	0x0028
        /*0034*/ 	.byte	0x00, 0xf4, 0x21, 0x00


	//----- nvinfo : EIATTR_KPARAM_INFO
	.align		4
.L_17:
        /*0038*/ 	.byte	0x04, 0x17
        /*003a*/ 	.short	(.L_19 - .L_18)
.L_18:
        /*003c*/ 	.word	0x00000000
        /*0040*/ 	.short	0x0004
        /*0042*/ 	.short	0x0020
        /*0044*/ 	.byte	0x00, 0xf4, 0x21, 0x00


	//----- nvinfo : EIATTR_KPARAM_INFO
	.align		4
.L_19:
        /*0048*/ 	.byte	0x04, 0x17
        /*004a*/ 	.short	(.L_21 - .L_20)
.L_20:
        /*004c*/ 	.word	0x00000000
        /*0050*/ 	.short	0x0003
        /*0052*/ 	.short	0x0018
        /*0054*/ 	.byte	0x00, 0xf4, 0x21, 0x00


	//----- nvinfo : EIATTR_KPARAM_INFO
	.align		4
.L_21:
        /*0058*/ 	.byte	0x04, 0x17
        /*005a*/ 	.short	(.L_23 - .L_22)
.L_22:
        /*005c*/ 	.word	0x00000000
        /*0060*/ 	.short	0x0002
        /*0062*/ 	.short	0x0010
        /*0064*/ 	.byte	0x00, 0xf4, 0x21, 0x00


	//----- nvinfo : EIATTR_KPARAM_INFO
	.align		4
.L_23:
        /*0068*/ 	.byte	0x04, 0x17
        /*006a*/ 	.short	(.L_25 - .L_24)
.L_24:
        /*006c*/ 	.word	0x00000000
        /*0070*/ 	.short	0x0001
        /*0072*/ 	.short	0x0008
        /*0074*/ 	.byte	0x00, 0xf4, 0x21, 0x00


	//----- nvinfo : EIATTR_KPARAM_INFO
	.align		4
.L_25:
        /*0078*/ 	.byte	0x04, 0x17
        /*007a*/ 	.short	(.L_27 - .L_26)
.L_26:
        /*007c*/ 	.word	0x00000000
        /*0080*/ 	.short	0x0000
        /*0082*/ 	.short	0x0000
        /*0084*/ 	.byte	0x00, 0xf4, 0x21, 0x00


	//----- nvinfo : EIATTR_SPARSE_MMA_MASK
	.align		4
.L_27:
        /*0088*/ 	.byte	0x03, 0x50
        /*008a*/ 	.short	0x0000


	//----- nvinfo : EIATTR_MAXREG_COUNT
	.align		4
        /*008c*/ 	.byte	0x03, 0x1b
        /*008e*/ 	.short	0x00ff


	//----- nvinfo : EIATTR_EXIT_INSTR_OFFSETS
	.align		4
        /*0090*/ 	.byte	0x04, 0x1c
        /*0092*/ 	.short	(.L_29 - .L_28)


	//   ....[0]....
.L_28:
        /*0094*/ 	.word	0x000003c0


	//----- nvinfo : EIATTR_REQNTID
	.align		4
.L_29:
        /*0098*/ 	.byte	0x04, 0x10
        /*009a*/ 	.short	(.L_31 - .L_30)
.L_30:
        /*009c*/ 	.word	0x00000080
        /*00a0*/ 	.word	0x00000001
        /*00a4*/ 	.word	0x00000001


	//----- nvinfo : EIATTR_CBANK_PARAM_SIZE
	.align		4
.L_31:
        /*00a8*/ 	.byte	0x03, 0x19
        /*00aa*/ 	.short	0x003c


	//----- nvinfo : EIATTR_PARAM_CBANK
	.align		4
        /*00ac*/ 	.byte	0x04, 0x0a
        /*00ae*/ 	.short	(.L_33 - .L_32)
	.align		4
.L_32:
        /*00b0*/ 	.word	index@(.nv.constant0.triton_poi_fused__native_batch_norm_legit_no_training_convolution_relu_8)
        /*00b4*/ 	.short	0x0210
        /*00b6*/ 	.short	0x003c


	//----- nvinfo : EIATTR_SW_WAR
	.align		4
.L_33:
        /*00b8*/ 	.byte	0x04, 0x36
        /*00ba*/ 	.short	(.L_35 - .L_34)
.L_34:
        /*00bc*/ 	.word	0x00000008
.L_35:


//--------------------- .nv.callgraph             --------------------------
	.section	.nv.callgraph,"",@"SHT_CUDA_CALLGRAPH"
	.align	4
	.sectionentsize	8
	.align		4
        /*0000*/ 	.word	0x00000000
	.align		4
        /*0004*/ 	.word	0xffffffff
	.align		4
        /*0008*/ 	.word	0x00000000
	.align		4
        /*000c*/ 	.word	0xfffffffe
	.align		4
        /*0010*/ 	.word	0x00000000
	.align		4
        /*0014*/ 	.word	0xfffffffd
	.align		4
        /*0018*/ 	.word	0x00000000
	.align		4
        /*001c*/ 	.word	0xfffffffc


//--------------------- .nv.constant4             --------------------------
	.section	.nv.constant4,"a",@progbits
	.align	8
	.align		8
.nv.constant4:
        /*0000*/ 	.dword	_$_str
	.align		8
        /*0008*/ 	.dword	_$_str_$_2


//--------------------- .text.triton_poi_fused__native_batch_norm_legit_no_training_convolution_relu_8 --------------------------
	.section	.text.triton_poi_fused__native_batch_norm_legit_no_training_convolution_relu_8,"ax",@progbits
	.align	128
        .global         triton_poi_fused__native_batch_norm_legit_no_training_convolution_relu_8
        .type           triton_poi_fused__native_batch_norm_legit_no_training_convolution_relu_8,@function
        .size           triton_poi_fused__native_batch_norm_legit_no_training_convolution_relu_8,(.L_x_1 - triton_poi_fused__native_batch_norm_legit_no_training_convolution_relu_8)
        .other          triton_poi_fused__native_batch_norm_legit_no_training_convolution_relu_8,@"STO_CUDA_ENTRY STV_DEFAULT"
triton_poi_fused__native_batch_norm_legit_no_training_convolution_relu_8:
.text.triton_poi_fused__native_batch_norm_legit_no_training_convolution_relu_8:
[----:B------:R-:W-:Y:S01]  /*0000*/  LDC R1, c[0x0][0x28] ;  /* 0x00000a00ff017b82 */ /* 0x000fe20000000800 */
[----:B------:R-:W1:Y:S07]  /*0010*/  S2R R0, SR_TID.X ;  /* 0x0000000000007919 */ /* 0x000e6e0000002100 */
[----:B------:R-:W2:Y:S01]  /*0020*/  LDC.64 R14, c[0x0][0x228] ;  /* 0x00008a00ff0e7b82 */ /* 0x000ea20000000a00 */
[----:B------:R-:W-:Y:S01]  /*0030*/  ULDC.64 UR4, c[0x0][0x208] ;  /* 0x0000820000047ab9 */ /* 0x000fe20000000a00 */
[----:B------:R-:W3:Y:S06]  /*0040*/  S2R R5, SR_CTAID.X ;  /* 0x0000000000057919 */ /* 0x000eec0000002500 */
[----:B------:R-:W4:Y:S08]  /*0050*/  LDC.64 R10, c[0x0][0x218] ;  /* 0x00008600ff0a7b82 */ /* 0x000f300000000a00 */
[----:B------:R-:W5:Y:S08]  /*0060*/  LDC.64 R12, c[0x0][0x220] ;  /* 0x00008800ff0c7b82 */ /* 0x000f700000000a00 */
[----:B------:R-:W4:Y:S01]  /*0070*/  LDC.64 R16, c[0x0][0x230] ;  /* 0x00008c00ff107b82 */ /* 0x000f220000000a00 */
[----:B-1----:R-:W-:-:S02]  /*0080*/  SHF.L.U32 R0, R0, 0x1, RZ ;  /* 0x0000000100007819 */ /* 0x002fc400000006ff */
[----:B---3--:R-:W-:Y:S02]  /*0090*/  SHF.R.S32.HI R3, RZ, 0x17, R5 ;  /* 0x00000017ff037819 */ /* 0x008fe40000011405 */
[----:B------:R-:W-:Y:S02]  /*00a0*/  LOP3.LUT R0, R0, 0xfe, RZ, 0xc0, !PT ;  /* 0x000000fe00007812 */ /* 0x000fe400078ec0ff */
[----:B------:R-:W-:Y:S02]  /*00b0*/  SGXT R3, R3, 0x1 ;  /* 0x000000010303781a */ /* 0x000fe40000000200 */
[----:B------:R-:W-:Y:S02]  /*00c0*/  LEA R0, R5, R0, 0x8 ;  /* 0x0000000005007211 */ /* 0x000fe400078e40ff */
[----:B------:R-:W1:Y:S02]  /*00d0*/  LDC.64 R4, c[0x0][0x238] ;  /* 0x00008e00ff047b82 */ /* 0x000e640000000a00 */
[----:B------:R-:W-:-:S04]  /*00e0*/  LEA.HI R3, R3, R0, RZ, 0x4 ;  /* 0x0000000003037211 */ /* 0x000fc800078f20ff */
[--C-:B------:R-:W-:Y:S02]  /*00f0*/  SHF.R.S32.HI R2, RZ, 0x4, R3.reuse ;  /* 0x00000004ff027819 */ /* 0x100fe40000011403 */
[----:B------:R-:W-:-:S04]  /*0100*/  SHF.R.S32.HI R3, RZ, 0x1f, R3 ;  /* 0x0000001fff037819 */ /* 0x000fc80000011403 */
[----:B------:R-:W-:-:S04]  /*0110*/  LEA.HI R3, R3, R2, RZ, 0x8 ;  /* 0x0000000203037211 */ /* 0x000fc800078f40ff */
[----:B------:R-:W-:-:S04]  /*0120*/  LOP3.LUT R3, R3, 0xffffff00, RZ, 0xc0, !PT ;  /* 0xffffff0003037812 */ /* 0x000fc800078ec0ff */
[----:B------:R-:W-:Y:S02]  /*0130*/  IADD3 R19, R2, -R3, RZ ;  /* 0x8000000302137210 */ /* 0x000fe40007ffe0ff */
[----:B------:R-:W3:Y:S03]  /*0140*/  LDC.64 R2, c[0x0][0x210] ;  /* 0x00008400ff027b82 */ /* 0x000ee60000000a00 */
[----:B--2---:R-:W-:-:S05]  /*0150*/  IMAD.WIDE R14, R19, 0x4, R14 ;  /* 0x00000004130e7825 */ /* 0x004fca00078e020e */
[----:B------:R2:W2:Y:S01]  /*0160*/  LDG.E.EL R18, desc[UR4][R14.64] ;  /* 0x000000040e127981 */ /* 0x0004a2000c2e1900 */
[----:B----4-:R-:W-:-:S04]  /*0170*/  IMAD.WIDE R10, R19, 0x4, R10 ;  /* 0x00000004130a7825 */ /* 0x010fc800078e020a */
[----:B-----5:R-:W-:Y:S01]  /*0180*/  IMAD.WIDE R12, R19, 0x4, R12 ;  /* 0x00000004130c7825 */ /* 0x020fe200078e020c */
[----:B------:R4:W5:Y:S04]  /*0190*/  LDG.E.EL R8, desc[UR4][R10.64] ;  /* 0x000000040a087981 */ /* 0x000968000c2e1900 */
[----:B------:R-:W5:Y:S01]  /*01a0*/  LDG.E.EL R9, desc[UR4][R12.64] ;  /* 0x000000040c097981 */ /* 0x000f62000c2e1900 */
[----:B---3--:R-:W-:-:S05]  /*01b0*/  IMAD.WIDE R2, R0, 0x4, R2 ;  /* 0x0000000400027825 */ /* 0x008fca00078e0202 */
[----:B------:R-:W5:Y:S01]  /*01c0*/  LDG.E.64 R6, desc[UR4][R2.64] ;  /* 0x0000000402067981 */ /* 0x000f62000c1e1b00 */
[----:B0-2---:R-:W-:-:S04]  /*01d0*/  IMAD.WIDE R14, R19, 0x4, R16 ;  /* 0x00000004130e7825 */ /* 0x005fc800078e0210 */
[----:B-1----:R-:W-:Y:S02]  /*01e0*/  IMAD.WIDE R16, R19, 0x4, R4 ;  /* 0x0000000413107825 */ /* 0x002fe400078e0204 */
[----:B------:R-:W2:Y:S01]  /*01f0*/  LDG.E.EL R14, desc[UR4][R14.64] ;  /* 0x000000040e0e7981 */ /* 0x000ea2000c2e1900 */
[----:B----4-:R-:W-:Y:S01]  /*0200*/  HFMA2.MMA R10, -RZ, RZ, 1.625, 0 ;  /* 0x3e800000ff0a7435 */ /* 0x010fe200000001ff */
[----:B------:R-:W0:Y:S02]  /*0210*/  LDC.64 R4, c[0x0][0x240] ;  /* 0x00009000ff047b82 */ /* 0x000e240000000a00 */
[----:B------:R-:W2:Y:S01]  /*0220*/  LDG.E.EL R17, desc[UR4][R16.64] ;  /* 0x0000000410117981 */ /* 0x000ea2000c2e1900 */
[----:B0-----:R-:W-:-:S04]  /*0230*/  IMAD.WIDE R4, R0, 0x4, R4 ;  /* 0x0000000400047825 */ /* 0x001fc800078e0204 */
[----:B------:R-:W-:-:S04]  /*0240*/  FADD R18, R18, 9.9999997473787516356e-06 ;  /* 0x3727c5ac12127421 */ /* 0x000fc80000000000 */
[----:B------:R-:W0:Y:S02]  /*0250*/  MUFU.SQRT R19, R18 ;  /* 0x0000001200137308 */ /* 0x000e240000002000 */
[C---:B0-----:R-:W-:Y:S02]  /*0260*/  FSETP.GT.AND P0, PT, R19.reuse, 8.50705917302346158658e+37, PT ;  /* 0x7e8000001300780b */ /* 0x041fe40003f04000 */
[----:B------:R-:W-:-:S11]  /*0270*/  FSETP.GEU.AND P1, PT, R19, 1.175494350822287508e-38, PT ;  /* 0x008000001300780b */ /* 0x000fd60003f2e000 */
[----:B------:R-:W-:-:S04]  /*0280*/  @P0 FMUL R19, R19, 0.25 ;  /* 0x3e80000013130820 */ /* 0x000fc80000400000 */
[----:B------:R-:W-:-:S06]  /*0290*/  @!P1 FMUL R19, R19, 16777216 ;  /* 0x4b80000013139820 */ /* 0x000fcc0000400000 */
[----:B------:R-:W0:Y:S01]  /*02a0*/  MUFU.RCP R19, R19 ;  /* 0x0000001300137308 */ /* 0x000e220000001000 */
[----:B------:R-:W-:Y:S01]  /*02b0*/  FSEL R10, R10, 1, P0 ;  /* 0x3f8000000a0a7808 */ /* 0x000fe20000000000 */
[--C-:B-----5:R-:W-:Y:S01]  /*02c0*/  FADD R6, R6, R8.reuse ;  /* 0x0000000806067221 */ /* 0x120fe20000000000 */
[----:B------:R-:W-:-:S03]  /*02d0*/  FADD R7, R7, R8 ;  /* 0x0000000807077221 */ /* 0x000fc60000000000 */
[----:B------:R-:W-:Y:S01]  /*02e0*/  @!P1 FMUL R10, R10, 16777216 ;  /* 0x4b8000000a0a9820 */ /* 0x000fe20000400000 */
[C---:B------:R-:W-:Y:S01]  /*02f0*/  FADD R8, -R9.reuse, R6 ;  /* 0x0000000609087221 */ /* 0x040fe20000000100 */
[----:B------:R-:W-:Y:S02]  /*0300*/  FADD R9, -R9, R7 ;  /* 0x0000000709097221 */ /* 0x000fe40000000100 */
[----:B0-----:R-:W-:-:S04]  /*0310*/  FMUL R10, R19, R10 ;  /* 0x0000000a130a7220 */ /* 0x001fc80000400000 */
[-C--:B------:R-:W-:Y:S01]  /*0320*/  FMUL R8, R8, R10.reuse ;  /* 0x0000000a08087220 */ /* 0x080fe20000400000 */
[----:B------:R-:W-:-:S03]  /*0330*/  FMUL R10, R9, R10 ;  /* 0x0000000a090a7220 */ /* 0x000fc60000400000 */
[C-C-:B--2---:R-:W-:Y:S01]  /*0340*/  FFMA R8, R14.reuse, R8, R17.reuse ;  /* 0x000000080e087223 */ /* 0x144fe20000000011 */
[----:B------:R-:W-:-:S04]  /*0350*/  FFMA R10, R14, R10, R17 ;  /* 0x0000000a0e0a7223 */ /* 0x000fc80000000011 */
[----:B------:R-:W-:Y:S02]  /*0360*/  FSETP.GEU.AND P0, PT, R8, RZ, PT ;  /* 0x000000ff0800720b */ /* 0x000fe40003f0e000 */
[----:B------:R-:W-:Y:S02]  /*0370*/  FSETP.GEU.AND P1, PT, R10, RZ, PT ;  /* 0x000000ff0a00720b */ /* 0x000fe40003f2e000 */
[----:B------:R-:W-:Y:S02]  /*0380*/  FSEL R8, R8, RZ, P0 ;  /* 0x000000ff08087208 */ /* 0x000fe40000000000 */
[----:B------:R-:W-:Y:S01]  /*0390*/  FSEL R9, R10, RZ, P1 ;  /* 0x000000ff0a097208 */ /* 0x000fe20000800000 */
[----:B------:R-:W-:Y:S04]  /*03a0*/  STG.E.64 desc[UR4][R2.64], R6 ;  /* 0x0000000602007986 */ /* 0x000fe8000c101b04 */
[----:B------:R-:W-:Y:S01]  /*03b0*/  STG.E.64 desc[UR4][R4.64], R8 ;  /* 0x0000000804007986 */ /* 0x000fe2000c101b04 */
[----:B------:R-:W-:Y:S05]  /*03c0*/  EXIT ;  /* 0x000000000000794d */ /* 0x000fea0003800000 */
.L_x_0:
[----:B------:R-:W-:-:S00]  /*03d0*/  BRA `(.L_x_0) ;  /* 0xfffffffc00fc7947 */ /* 0x000fc0000383ffff */
[----:B------:R-:W-:-:S00]  /*03e0*/  NOP ;  /* 0x0000000000007918 */ /* 0x000fc00000000000 */
        /* <DEDUP_REMOVED lines=9> */
.L_x_1:


//--------------------- .nv.global.init           --------------------------
	.section	.nv.global.init,"aw",@progbits
.nv.global.init:
	.type		_$_str,@object
	.size		_$_str,(_$_str_$_2 - _$_str)
_$_str:
        /*0000*/ 	.byte	0x5f, 0x5f, 0x43, 0x55, 0x44, 0x41, 0x5f, 0x46, 0x54, 0x5a, 0x00
	.type		_$_str_$_2,@object
	.size		_$_str_$_2,(.L_1 - _$_str_$_2)
_$_str_$_2:
        /*000b*/ 	.byte	0x5f, 0x5f, 0x43, 0x55, 0x44, 0x41, 0x5f, 0x50, 0x52, 0x45, 0x43, 0x5f, 0x53, 0x51, 0x52, 0x54
        /*001b*/ 	.byte	0x00
.L_1:


//--------------------- .nv.constant0.triton_poi_fused__native_batch_norm_legit_no_training_convolution_relu_8 --------------------------
	.section	.nv.constant0.triton_poi_fused__native_batch_norm_legit_no_training_convolution_relu_8,"a",@progbits
	.sectionflags	@""
	.align	4
.nv.constant0.triton_poi_fused__native_batch_norm_legit_no_training_convolution_relu_8:
	.zero		588
